//
// Generated by NVIDIA NVVM Compiler
//
// Compiler Build ID: CL-36424714
// Cuda compilation tools, release 13.0, V13.0.88
// Based on NVVM 20.0.0
//

.version 9.0
.target sm_100
.address_size 64

	// .globl	_Z18matrix_mult_kernelPfS_S_iii

.visible .entry _Z18matrix_mult_kernelPfS_S_iii(
	.param .u64 .ptr .align 1 _Z18matrix_mult_kernelPfS_S_iii_param_0,
	.param .u64 .ptr .align 1 _Z18matrix_mult_kernelPfS_S_iii_param_1,
	.param .u64 .ptr .align 1 _Z18matrix_mult_kernelPfS_S_iii_param_2,
	.param .u32 _Z18matrix_mult_kernelPfS_S_iii_param_3,
	.param .u32 _Z18matrix_mult_kernelPfS_S_iii_param_4,
	.param .u32 _Z18matrix_mult_kernelPfS_S_iii_param_5
)
{
	.reg .pred 	%p<13>;
	.reg .b32 	%r<41>;
	.reg .b32 	%f<68>;
	.reg .b64 	%rd<53>;

	ld.param.u64 	%rd7, [_Z18matrix_mult_kernelPfS_S_iii_param_0];
	ld.param.u64 	%rd8, [_Z18matrix_mult_kernelPfS_S_iii_param_1];
	ld.param.u64 	%rd6, [_Z18matrix_mult_kernelPfS_S_iii_param_2];
	ld.param.u32 	%r20, [_Z18matrix_mult_kernelPfS_S_iii_param_3];
	ld.param.u32 	%r18, [_Z18matrix_mult_kernelPfS_S_iii_param_4];
	ld.param.u32 	%r19, [_Z18matrix_mult_kernelPfS_S_iii_param_5];
	cvta.to.global.u64 	%rd1, %rd8;
	cvta.to.global.u64 	%rd2, %rd7;
	mov.u32 	%r21, %ctaid.y;
	mov.u32 	%r22, %ntid.y;
	mov.u32 	%r23, %tid.y;
	mad.lo.s32 	%r1, %r21, %r22, %r23;
	mov.u32 	%r24, %ctaid.x;
	mov.u32 	%r25, %ntid.x;
	mov.u32 	%r26, %tid.x;
	mad.lo.s32 	%r2, %r24, %r25, %r26;
	setp.ge.s32 	%p1, %r1, %r20;
	setp.ge.s32 	%p2, %r2, %r18;
	or.pred  	%p3, %p1, %p2;
	@%p3 bra 	$L__BB0_14;
	setp.lt.s32 	%p4, %r19, 1;
	mov.f32 	%f67, 0f00000000;
	@%p4 bra 	$L__BB0_13;
	mul.lo.s32 	%r3, %r19, %r1;
	and.b32  	%r4, %r19, 7;
	setp.lt.u32 	%p5, %r19, 8;
	mov.f32 	%f67, 0f00000000;
	mov.b32 	%r39, 0;
	@%p5 bra 	$L__BB0_5;
	and.b32  	%r39, %r19, 2147483640;
	neg.s32 	%r37, %r39;
	shl.b32 	%r7, %r18, 3;
	mul.wide.u32 	%rd9, %r3, 4;
	add.s64 	%rd10, %rd9, %rd2;
	add.s64 	%rd52, %rd10, 16;
	mov.f32 	%f67, 0f00000000;
	mul.wide.s32 	%rd13, %r18, 4;
	mov.u32 	%r36, %r2;
$L__BB0_4:
	.pragma "nounroll";
	ld.global.f32 	%f17, [%rd52+-16];
	mul.wide.s32 	%rd11, %r36, 4;
	add.s64 	%rd12, %rd1, %rd11;
	ld.global.f32 	%f18, [%rd12];
	fma.rn.f32 	%f19, %f17, %f18, %f67;
	ld.global.f32 	%f20, [%rd52+-12];
	add.s64 	%rd14, %rd12, %rd13;
	ld.global.f32 	%f21, [%rd14];
	fma.rn.f32 	%f22, %f20, %f21, %f19;
	ld.global.f32 	%f23, [%rd52+-8];
	add.s64 	%rd15, %rd14, %rd13;
	ld.global.f32 	%f24, [%rd15];
	fma.rn.f32 	%f25, %f23, %f24, %f22;
	ld.global.f32 	%f26, [%rd52+-4];
	add.s64 	%rd16, %rd15, %rd13;
	ld.global.f32 	%f27, [%rd16];
	fma.rn.f32 	%f28, %f26, %f27, %f25;
	ld.global.f32 	%f29, [%rd52];
	add.s64 	%rd17, %rd16, %rd13;
	ld.global.f32 	%f30, [%rd17];
	fma.rn.f32 	%f31, %f29, %f30, %f28;
	ld.global.f32 	%f32, [%rd52+4];
	add.s64 	%rd18, %rd17, %rd13;
	ld.global.f32 	%f33, [%rd18];
	fma.rn.f32 	%f34, %f32, %f33, %f31;
	ld.global.f32 	%f35, [%rd52+8];
	add.s64 	%rd19, %rd18, %rd13;
	ld.global.f32 	%f36, [%rd19];
	fma.rn.f32 	%f37, %f35, %f36, %f34;
	ld.global.f32 	%f38, [%rd52+12];
	add.s64 	%rd20, %rd19, %rd13;
	ld.global.f32 	%f39, [%rd20];
	fma.rn.f32 	%f67, %f38, %f39, %f37;
	add.s32 	%r37, %r37, 8;
	add.s32 	%r36, %r36, %r7;
	add.s64 	%rd52, %rd52, 32;
	setp.ne.s32 	%p6, %r37, 0;
	@%p6 bra 	$L__BB0_4;
$L__BB0_5:
	setp.eq.s32 	%p7, %r4, 0;
	@%p7 bra 	$L__BB0_13;
	and.b32  	%r13, %r19, 3;
	setp.lt.u32 	%p8, %r4, 4;
	@%p8 bra 	$L__BB0_8;
	add.s32 	%r28, %r39, %r3;
	mul.wide.u32 	%rd21, %r28, 4;
	add.s64 	%rd22, %rd2, %rd21;
	ld.global.f32 	%f41, [%rd22];
	mad.lo.s32 	%r29, %r39, %r18, %r2;
	mul.wide.s32 	%rd23, %r29, 4;
	add.s64 	%rd24, %rd1, %rd23;
	ld.global.f32 	%f42, [%rd24];
	fma.rn.f32 	%f43, %f41, %f42, %f67;
	cvt.u64.u32 	%rd25, %r3;
	cvt.u64.u32 	%rd26, %r39;
	add.s64 	%rd27, %rd26, %rd25;
	shl.b64 	%rd28, %rd27, 2;
	add.s64 	%rd29, %rd2, %rd28;
	ld.global.f32 	%f44, [%rd29+4];
	mul.wide.s32 	%rd30, %r18, 4;
	add.s64 	%rd31, %rd24, %rd30;
	ld.global.f32 	%f45, [%rd31];
	fma.rn.f32 	%f46, %f44, %f45, %f43;
	ld.global.f32 	%f47, [%rd29+8];
	add.s64 	%rd32, %rd31, %rd30;
	ld.global.f32 	%f48, [%rd32];
	fma.rn.f32 	%f49, %f47, %f48, %f46;
	ld.global.f32 	%f50, [%rd29+12];
	add.s64 	%rd33, %rd32, %rd30;
	ld.global.f32 	%f51, [%rd33];
	fma.rn.f32 	%f67, %f50, %f51, %f49;
	add.s32 	%r39, %r39, 4;
$L__BB0_8:
	setp.eq.s32 	%p9, %r13, 0;
	@%p9 bra 	$L__BB0_13;
	setp.eq.s32 	%p10, %r13, 1;
	@%p10 bra 	$L__BB0_11;
	add.s32 	%r30, %r39, %r3;
	mul.wide.u32 	%rd34, %r30, 4;
	add.s64 	%rd35, %rd2, %rd34;
	ld.global.f32 	%f53, [%rd35];
	mad.lo.s32 	%r31, %r39, %r18, %r2;
	mul.wide.s32 	%rd36, %r31, 4;
	add.s64 	%rd37, %rd1, %rd36;
	ld.global.f32 	%f54, [%rd37];
	fma.rn.f32 	%f55, %f53, %f54, %f67;
	cvt.u64.u32 	%rd38, %r3;
	cvt.u64.u32 	%rd39, %r39;
	add.s64 	%rd40, %rd39, %rd38;
	shl.b64 	%rd41, %rd40, 2;
	add.s64 	%rd42, %rd2, %rd41;
	ld.global.f32 	%f56, [%rd42+4];
	mul.wide.s32 	%rd43, %r18, 4;
	add.s64 	%rd44, %rd37, %rd43;
	ld.global.f32 	%f57, [%rd44];
	fma.rn.f32 	%f67, %f56, %f57, %f55;
	add.s32 	%r39, %r39, 2;
$L__BB0_11:
	and.b32  	%r32, %r19, 1;
	setp.eq.b32 	%p11, %r32, 1;
	not.pred 	%p12, %p11;
	@%p12 bra 	$L__BB0_13;
	add.s32 	%r33, %r39, %r3;
	mul.wide.u32 	%rd45, %r33, 4;
	add.s64 	%rd46, %rd2, %rd45;
	ld.global.f32 	%f58, [%rd46];
	mad.lo.s32 	%r34, %r39, %r18, %r2;
	mul.wide.s32 	%rd47, %r34, 4;
	add.s64 	%rd48, %rd1, %rd47;
	ld.global.f32 	%f59, [%rd48];
	fma.rn.f32 	%f67, %f58, %f59, %f67;
$L__BB0_13:
	mad.lo.s32 	%r35, %r18, %r1, %r2;
	cvta.to.global.u64 	%rd49, %rd6;
	mul.wide.s32 	%rd50, %r35, 4;
	add.s64 	%rd51, %rd49, %rd50;
	st.global.f32 	[%rd51], %f67;
$L__BB0_14:
	ret;

}


// ===== COMPILED SASS (sm_100) =====

	.target	sm_100

	.elftype	@"ET_EXEC"


//--------------------- .note.nv.tkinfo           --------------------------
	.section	.note.nv.tkinfo,"",@"SHT_NOTE"
	.sectionflags	@"SHF_NOTE_NV_TKINFO"
	.tkinfo
        /*0018*/ 	.word	0x00000002
        /*0030*/ 	.string	""
        /*0030*/ 	.string	"ptxas"
        /*0030*/ 	.string	"Cuda compilation tools, release 13.0, V13.0.88"
        /*0030*/ 	.string	"Build cuda_13.0.r13.0/compiler.36424714_0"
        /*0030*/ 	.string	"-arch sm_100 -m 64 "



//--------------------- .note.nv.cuinfo           --------------------------
	.section	.note.nv.cuinfo,"",@"SHT_NOTE"
	.sectionflags	@"SHF_NOTE_NV_CUINFO"
        /*0018*/ 	.short	0x0002
        /*001a*/ 	.short	0x0064
        /*001c*/ 	.short	0x0082
	.zero		2


//--------------------- .nv.info                  --------------------------
	.section	.nv.info,"",@"SHT_CUDA_INFO"
	.align	4


	//----- nvinfo : EIATTR_REGCOUNT
	.align		4
        /*0000*/ 	.byte	0x04, 0x2f
        /*0002*/ 	.short	(.L_1 - .L_0)
	.align		4
.L_0:
        /*0004*/ 	.word	index@(_Z18matrix_mult_kernelPfS_S_iii)
        /*0008*/ 	.word	0x00000020


	//----- nvinfo : EIATTR_FRAME_SIZE
	.align		4
.L_1:
        /*000c*/ 	.byte	0x04, 0x11
        /*000e*/ 	.short	(.L_3 - .L_2)
	.align		4
.L_2:
        /*0010*/ 	.word	index@(_Z18matrix_mult_kernelPfS_S_iii)
        /*0014*/ 	.word	0x00000000


	//----- nvinfo : EIATTR_MIN_STACK_SIZE
	.align		4
.L_3:
        /*0018*/ 	.byte	0x04, 0x12
        /*001a*/ 	.short	(.L_5 - .L_4)
	.align		4
.L_4:
        /*001c*/ 	.word	index@(_Z18matrix_mult_kernelPfS_S_iii)
        /*0020*/ 	.word	0x00000000
.L_5:


//--------------------- .nv.compat                --------------------------
	.section	.nv.compat,"",@"SHT_CUDA_COMPAT_INFO"
	.align	4
        /*0000*/ 	.byte	0x02, 0x09, 0x00, 0x00, 0x02, 0x02, 0x01, 0x00, 0x02, 0x05, 0x05, 0x00, 0x03, 0x07, 0x01, 0x01
        /*0010*/ 	.byte	0x02, 0x03, 0x00, 0x00, 0x02, 0x06, 0x01, 0x00, 0x04, 0x0b, 0x08, 0x00, 0x09, 0x00, 0x00, 0x00
        /*0020*/ 	.byte	0x00, 0x00, 0x00, 0x00


//--------------------- .nv.info._Z18matrix_mult_kernelPfS_S_iii --------------------------
	.section	.nv.info._Z18matrix_mult_kernelPfS_S_iii,"",@"SHT_CUDA_INFO"
	.sectionflags	@""
	.align	4


	//----- nvinfo : EIATTR_CUDA_API_VERSION
	.align		4
        /*0000*/ 	.byte	0x04, 0x37
        /*0002*/ 	.short	(.L_7 - .L_6)
.L_6:
        /*0004*/ 	.word	0x00000082


	//----- nvinfo : EIATTR_KPARAM_INFO
	.align		4
.L_7:
        /*0008*/ 	.byte	0x04, 0x17
        /*000a*/ 	.short	(.L_9 - .L_8)
.L_8:
        /*000c*/ 	.word	0x00000000
        /*0010*/ 	.short	0x0005
        /*0012*/ 	.short	0x0020
        /*0014*/ 	.byte	0x00, 0xf0, 0x11, 0x00


	//----- nvinfo : EIATTR_KPARAM_INFO
	.align		4
.L_9:
        /*0018*/ 	.byte	0x04, 0x17
        /*001a*/ 	.short	(.L_11 - .L_10)
.L_10:
        /*001c*/ 	.word	0x00000000
        /*0020*/ 	.short	0x0004
        /*0022*/ 	.short	0x001c
        /*0024*/ 	.byte	0x00, 0xf0, 0x11, 0x00


	//----- nvinfo : EIATTR_KPARAM_INFO
	.align		4
.L_11:
        /*0028*/ 	.byte	0x04, 0x17
        /*002a*/ 	.short	(.L_13 - .L_12)
.L_12:
        /*002c*/ 	.word	0x00000000
        /*0030*/ 	.short	0x0003
        /*0032*/ 	.short	0x0018
        /*0034*/ 	.byte	0x00, 0xf0, 0x11, 0x00


	//----- nvinfo : EIATTR_KPARAM_INFO
	.align		4
.L_13:
        /*0038*/ 	.byte	0x04, 0x17
        /*003a*/ 	.short	(.L_15 - .L_14)
.L_14:
        /*003c*/ 	.word	0x00000000
        /*0040*/ 	.short	0x0002
        /*0042*/ 	.short	0x0010
        /*0044*/ 	.byte	0x00, 0xf5, 0x21, 0x00


	//----- nvinfo : EIATTR_KPARAM_INFO
	.align		4
.L_15:
        /*0048*/ 	.byte	0x04, 0x17
        /*004a*/ 	.short	(.L_17 - .L_16)
.L_16:
        /*004c*/ 	.word	0x00000000
        /*0050*/ 	.short	0x0001
        /*0052*/ 	.short	0x0008
        /*0054*/ 	.byte	0x00, 0xf5, 0x21, 0x00


	//----- nvinfo : EIATTR_KPARAM_INFO
	.align		4
.L_17:
        /*0058*/ 	.byte	0x04, 0x17
        /*005a*/ 	.short	(.L_19 - .L_18)
.L_18:
        /*005c*/ 	.word	0x00000000
        /*0060*/ 	.short	0x0000
        /*0062*/ 	.short	0x0000
        /*0064*/ 	.byte	0x00, 0xf5, 0x21, 0x00


	//----- nvinfo : EIATTR_SPARSE_MMA_MASK
	.align		4
.L_19:
        /*0068*/ 	.byte	0x03, 0x50
        /*006a*/ 	.short	0x0000


	//----- nvinfo : EIATTR_MAXREG_COUNT
	.align		4
        /*006c*/ 	.byte	0x03, 0x1b
        /*006e*/ 	.short	0x00ff


	//----- nvinfo : EIATTR_MERCURY_ISA_VERSION
	.align		4
        /*0070*/ 	.byte	0x03, 0x5f
        /*0072*/ 	.short	0x0101


	//----- nvinfo : EIATTR_VRC_CTA_INIT_COUNT
	.align		4
        /*0074*/ 	.byte	0x02, 0x4a
	.zero		1
	.zero		1


	//----- nvinfo : EIATTR_EXIT_INSTR_OFFSETS
	.align		4
        /*0078*/ 	.byte	0x04, 0x1c
        /*007a*/ 	.short	(.L_21 - .L_20)


	//   ....[0]....
.L_20:
        /*007c*/ 	.word	0x000000c0


	//   ....[1]....
        /*0080*/ 	.word	0x000008e0


	//----- nvinfo : EIATTR_CBANK_PARAM_SIZE
	.align		4
.L_21:
        /*0084*/ 	.byte	0x03, 0x19
        /*0086*/ 	.short	0x0024


	//----- nvinfo : EIATTR_PARAM_CBANK
	.align		4
        /*0088*/ 	.byte	0x04, 0x0a
        /*008a*/ 	.short	(.L_23 - .L_22)
	.align		4
.L_22:
        /*008c*/ 	.word	index@(.nv.constant0._Z18matrix_mult_kernelPfS_S_iii)
        /*0090*/ 	.short	0x0380
        /*0092*/ 	.short	0x0024


	//----- nvinfo : EIATTR_SW_WAR
	.align		4
.L_23:
        /*0094*/ 	.byte	0x04, 0x36
        /*0096*/ 	.short	(.L_25 - .L_24)
.L_24:
        /*0098*/ 	.word	0x00000008
.L_25:


//--------------------- .nv.callgraph             --------------------------
	.section	.nv.callgraph,"",@"SHT_CUDA_CALLGRAPH"
	.align	4
	.sectionentsize	8
	.align		4
        /*0000*/ 	.word	0x00000000
	.align		4
        /*0004*/ 	.word	0xffffffff
	.align		4
        /*0008*/ 	.word	0x00000000
	.align		4
        /*000c*/ 	.word	0xfffffffe
	.align		4
        /*0010*/ 	.word	0x00000000
	.align		4
        /*0014*/ 	.word	0xfffffffd
	.align		4
        /*0018*/ 	.word	0x00000000
	.align		4
        /*001c*/ 	.word	0xfffffffc


//--------------------- .text._Z18matrix_mult_kernelPfS_S_iii --------------------------
	.section	.text._Z18matrix_mult_kernelPfS_S_iii,"ax",@progbits
	.align	128
        .global         _Z18matrix_mult_kernelPfS_S_iii
        .type           _Z18matrix_mult_kernelPfS_S_iii,@function
        .size           _Z18matrix_mult_kernelPfS_S_iii,(.L_x_5 - _Z18matrix_mult_kernelPfS_S_iii)
        .other          _Z18matrix_mult_kernelPfS_S_iii,@"STO_CUDA_ENTRY STV_DEFAULT"
_Z18matrix_mult_kernelPfS_S_iii:
.text._Z18matrix_mult_kernelPfS_S_iii:
[----:B------:R-:W-:Y:S01]  /*0000*/  LDC R1, c[0x0][0x37c] ;  /* 0x0000df00ff017b82 */ /* 0x000fe20000000800 */
[----:B------:R-:W0:Y:S07]  /*0010*/  S2R R5, SR_TID.X ;  /* 0x0000000000057919 */ /* 0x000e2e0000002100 */
[----:B------:R-:W1:Y:S01]  /*0020*/  LDC R19, c[0x0][0x364] ;  /* 0x0000d900ff137b82 */ /* 0x000e620000000800 */
[----:B------:R-:W1:Y:S07]  /*0030*/  S2R R4, SR_TID.Y ;  /* 0x0000000000047919 */ /* 0x000e6e0000002200 */
[----:B------:R-:W0:Y:S08]  /*0040*/  S2UR UR5, SR_CTAID.X ;  /* 0x00000000000579c3 */ /* 0x000e300000002500 */
[----:B------:R-:W0:Y:S08]  /*0050*/  LDC R0, c[0x0][0x360] ;  /* 0x0000d800ff007b82 */ /* 0x000e300000000800 */
[----:B------:R-:W1:Y:S08]  /*0060*/  S2UR UR4, SR_CTAID.Y ;  /* 0x00000000000479c3 */ /* 0x000e700000002600 */
[----:B------:R-:W2:Y:S01]  /*0070*/  LDC.64 R2, c[0x0][0x398] ;  /* 0x0000e600ff027b82 */ /* 0x000ea20000000a00 */
[----:B0-----:R-:W-:-:S02]  /*0080*/  IMAD R0, R0, UR5, R5 ;  /* 0x0000000500007c24 */ /* 0x001fc4000f8e0205 */
[----:B-1----:R-:W-:-:S03]  /*0090*/  IMAD R19, R19, UR4, R4 ;  /* 0x0000000413137c24 */ /* 0x002fc6000f8e0204 */
[----:B--2---:R-:W-:-:S04]  /*00a0*/  ISETP.GE.AND P0, PT, R0, R3, PT ;  /* 0x000000030000720c */ /* 0x004fc80003f06270 */
[----:B------:R-:W-:-:S13]  /*00b0*/  ISETP.GE.OR P0, PT, R19, R2, P0 ;  /* 0x000000021300720c */ /* 0x000fda0000706670 */
[----:B------:R-:W-:Y:S05]  /*00c0*/  @P0 EXIT ;  /* 0x000000000000094d */ /* 0x000fea0003800000 */
[----:B------:R-:W0:Y:S01]  /*00d0*/  LDC R2, c[0x0][0x3a0] ;  /* 0x0000e800ff027b82 */ /* 0x000e220000000800 */
[----:B------:R-:W1:Y:S01]  /*00e0*/  LDCU.64 UR4, c[0x0][0x358] ;  /* 0x00006b00ff0477ac */ /* 0x000e620008000a00 */
[----:B------:R-:W-:Y:S01]  /*00f0*/  HFMA2 R24, -RZ, RZ, 0, 0 ;  /* 0x00000000ff187431 */ /* 0x000fe200000001ff */
[----:B0-----:R-:W-:-:S13]  /*0100*/  ISETP.GE.AND P0, PT, R2, 0x1, PT ;  /* 0x000000010200780c */ /* 0x001fda0003f06270 */
[----:B-1----:R-:W-:Y:S05]  /*0110*/  @!P0 BRA `(.L_x_0) ;  /* 0x0000000400e08947 */ /* 0x002fea0003800000 */
[C---:B------:R-:W-:Y:S01]  /*0120*/  ISETP.GE.U32.AND P1, PT, R2.reuse, 0x8, PT ;  /* 0x000000080200780c */ /* 0x040fe20003f26070 */
[----:B------:R-:W-:Y:S01]  /*0130*/  IMAD R20, R19, R2, RZ ;  /* 0x0000000213147224 */ /* 0x000fe200078e02ff */
[----:B------:R-:W-:Y:S02]  /*0140*/  LOP3.LUT R27, R2, 0x7, RZ, 0xc0, !PT ;  /* 0x00000007021b7812 */ /* 0x000fe400078ec0ff */
[----:B------:R-:W-:Y:S02]  /*0150*/  MOV R24, RZ ;  /* 0x000000ff00187202 */ /* 0x000fe40000000f00 */
[----:B------:R-:W-:Y:S02]  /*0160*/  ISETP.NE.AND P0, PT, R27, RZ, PT ;  /* 0x000000ff1b00720c */ /* 0x000fe40003f05270 */
[----:B------:R-:W-:-:S05]  /*0170*/  MOV R21, RZ ;  /* 0x000000ff00157202 */ /* 0x000fca0000000f00 */
[----:B------:R-:W-:Y:S06]  /*0180*/  @!P1 BRA `(.L_x_1) ;  /* 0x0000000000c49947 */ /* 0x000fec0003800000 */
[----:B------:R-:W0:Y:S01]  /*0190*/  LDC.64 R4, c[0x0][0x380] ;  /* 0x0000e000ff047b82 */ /* 0x000e220000000a00 */
[----:B------:R-:W-:Y:S02]  /*01a0*/  LOP3.LUT R21, R2, 0x7ffffff8, RZ, 0xc0, !PT ;  /* 0x7ffffff802157812 */ /* 0x000fe400078ec0ff */
[----:B------:R-:W-:Y:S02]  /*01b0*/  MOV R24, RZ ;  /* 0x000000ff00187202 */ /* 0x000fe40000000f00 */
[----:B------:R-:W-:Y:S02]  /*01c0*/  MOV R18, R0 ;  /* 0x0000000000127202 */ /* 0x000fe40000000f00 */
[----:B------:R-:W-:Y:S01]  /*01d0*/  IADD3 R22, PT, PT, -R21, RZ, RZ ;  /* 0x000000ff15167210 */ /* 0x000fe20007ffe1ff */
[----:B0-----:R-:W-:-:S03]  /*01e0*/  IMAD.WIDE.U32 R4, R20, 0x4, R4 ;  /* 0x0000000414047825 */ /* 0x001fc600078e0004 */
[----:B------:R-:W-:-:S04]  /*01f0*/  IADD3 R6, P1, PT, R4, 0x10, RZ ;  /* 0x0000001004067810 */ /* 0x000fc80007f3e0ff */
[----:B------:R-:W-:-:S09]  /*0200*/  IADD3.X R7, PT, PT, RZ, R5, RZ, P1, !PT ;  /* 0x00000005ff077210 */ /* 0x000fd20000ffe4ff */
.L_x_2:
[----:B------:R-:W0:Y:S01]  /*0210*/  LDC.64 R16, c[0x0][0x388] ;  /* 0x0000e200ff107b82 */ /* 0x000e220000000a00 */
[----:B------:R-:W-:Y:S02]  /*0220*/  MOV R4, R6 ;  /* 0x0000000600047202 */ /* 0x000fe40000000f00 */
[----:B------:R-:W-:-:S05]  /*0230*/  MOV R5, R7 ;  /* 0x0000000700057202 */ /* 0x000fca0000000f00 */
[----:B------:R-:W2:Y:S04]  /*0240*/  LDG.E R25, desc[UR4][R4.64+-0x10] ;  /* 0xfffff00404197981 */ /* 0x000ea8000c1e1900 */
[----:B------:R-:W3:Y:S04]  /*0250*/  LDG.E R23, desc[UR4][R4.64+-0xc] ;  /* 0xfffff40404177981 */ /* 0x000ee8000c1e1900 */
[----:B------:R-:W4:Y:S04]  /*0260*/  LDG.E R29, desc[UR4][R4.64+-0x8] ;  /* 0xfffff804041d7981 */ /* 0x000f28000c1e1900 */
[----:B------:R-:W5:Y:S01]  /*0270*/  LDG.E R28, desc[UR4][R4.64+-0x4] ;  /* 0xfffffc04041c7981 */ /* 0x000f62000c1e1900 */
[----:B0-----:R-:W-:-:S05]  /*0280*/  IMAD.WIDE R16, R18, 0x4, R16 ;  /* 0x0000000412107825 */ /* 0x001fca00078e0210 */
[----:B------:R0:W2:Y:S01]  /*0290*/  LDG.E R26, desc[UR4][R16.64] ;  /* 0x00000004101a7981 */ /* 0x0000a2000c1e1900 */
[----:B------:R-:W-:-:S04]  /*02a0*/  IMAD.WIDE R14, R3, 0x4, R16 ;  /* 0x00000004030e7825 */ /* 0x000fc800078e0210 */
[C---:B------:R-:W-:Y:S02]  /*02b0*/  IMAD.WIDE R6, R3.reuse, 0x4, R14 ;  /* 0x0000000403067825 */ /* 0x040fe400078e020e */
[----:B------:R-:W3:Y:S02]  /*02c0*/  LDG.E R14, desc[UR4][R14.64] ;  /* 0x000000040e0e7981 */ /* 0x000ee4000c1e1900 */
[C---:B------:R-:W-:Y:S02]  /*02d0*/  IMAD.WIDE R10, R3.reuse, 0x4, R6 ;  /* 0x00000004030a7825 */ /* 0x040fe400078e0206 */
[----:B------:R-:W4:Y:S02]  /*02e0*/  LDG.E R6, desc[UR4][R6.64] ;  /* 0x0000000406067981 */ /* 0x000f24000c1e1900 */
[C---:B------:R-:W-:Y:S02]  /*02f0*/  IMAD.WIDE R8, R3.reuse, 0x4, R10 ;  /* 0x0000000403087825 */ /* 0x040fe400078e020a */
[----:B------:R-:W5:Y:S02]  /*0300*/  LDG.E R10, desc[UR4][R10.64] ;  /* 0x000000040a0a7981 */ /* 0x000f64000c1e1900 */
[----:B------:R-:W-:-:S02]  /*0310*/  IMAD.WIDE R12, R3, 0x4, R8 ;  /* 0x00000004030c7825 */ /* 0x000fc400078e0208 */
[----:B------:R-:W5:Y:S04]  /*0320*/  LDG.E R7, desc[UR4][R4.64] ;  /* 0x0000000404077981 */ /* 0x000f68000c1e1900 */
[----:B------:R-:W5:Y:S01]  /*0330*/  LDG.E R8, desc[UR4][R8.64] ;  /* 0x0000000408087981 */ /* 0x000f62000c1e1900 */
[----:B0-----:R-:W-:-:S03]  /*0340*/  IMAD.WIDE R16, R3, 0x4, R12 ;  /* 0x0000000403107825 */ /* 0x001fc600078e020c */
[----:B------:R-:W5:Y:S04]  /*0350*/  LDG.E R12, desc[UR4][R12.64] ;  /* 0x000000040c0c7981 */ /* 0x000f68000c1e1900 */
[----:B------:R-:W5:Y:S04]  /*0360*/  LDG.E R15, desc[UR4][R16.64] ;  /* 0x00000004100f7981 */ /* 0x000f68000c1e1900 */
[----:B------:R-:W5:Y:S04]  /*0370*/  LDG.E R9, desc[UR4][R4.64+0x4] ;  /* 0x0000040404097981 */ /* 0x000f68000c1e1900 */
[----:B------:R-:W5:Y:S01]  /*0380*/  LDG.E R11, desc[UR4][R4.64+0xc] ;  /* 0x00000c04040b7981 */ /* 0x000f62000c1e1900 */
[----:B--2---:R-:W-:Y:S01]  /*0390*/  FFMA R26, R25, R26, R24 ;  /* 0x0000001a191a7223 */ /* 0x004fe20000000018 */
[----:B------:R-:W-:-:S02]  /*03a0*/  IMAD.WIDE R24, R3, 0x4, R16 ;  /* 0x0000000403187825 */ /* 0x000fc400078e0210 */
[----:B------:R-:W2:Y:S04]  /*03b0*/  LDG.E R16, desc[UR4][R4.64+0x8] ;  /* 0x0000080404107981 */ /* 0x000ea8000c1e1900 */
[----:B------:R-:W2:Y:S01]  /*03c0*/  LDG.E R24, desc[UR4][R24.64] ;  /* 0x0000000418187981 */ /* 0x000ea2000c1e1900 */
[----:B---3--:R-:W-:Y:S01]  /*03d0*/  FFMA R14, R23, R14, R26 ;  /* 0x0000000e170e7223 */ /* 0x008fe2000000001a */
[----:B------:R-:W-:-:S03]  /*03e0*/  IADD3 R22, PT, PT, R22, 0x8, RZ ;  /* 0x0000000816167810 */ /* 0x000fc60007ffe0ff */
[----:B----4-:R-:W-:Y:S01]  /*03f0*/  FFMA R29, R29, R6, R14 ;  /* 0x000000061d1d7223 */ /* 0x010fe2000000000e */
[----:B------:R-:W-:-:S03]  /*0400*/  ISETP.NE.AND P1, PT, R22, RZ, PT ;  /* 0x000000ff1600720c */ /* 0x000fc60003f25270 */
[----:B-----5:R-:W-:Y:S01]  /*0410*/  FFMA R10, R28, R10, R29 ;  /* 0x0000000a1c0a7223 */ /* 0x020fe2000000001d */
[----:B------:R-:W-:-:S03]  /*0420*/  IADD3 R6, P2, PT, R4, 0x20, RZ ;  /* 0x0000002004067810 */ /* 0x000fc60007f5e0ff */
[----:B------:R-:W-:Y:S01]  /*0430*/  FFMA R8, R7, R8, R10 ;  /* 0x0000000807087223 */ /* 0x000fe2000000000a */
[----:B------:R-:W-:Y:S02]  /*0440*/  IADD3.X R7, PT, PT, RZ, R5, RZ, P2, !PT ;  /* 0x00000005ff077210 */ /* 0x000fe400017fe4ff */
[----:B------:R-:W-:Y:S01]  /*0450*/  LEA R18, R3, R18, 0x3 ;  /* 0x0000001203127211 */ /* 0x000fe200078e18ff */
[----:B------:R-:W-:-:S04]  /*0460*/  FFMA R9, R9, R12, R8 ;  /* 0x0000000c09097223 */ /* 0x000fc80000000008 */
[----:B--2---:R-:W-:-:S04]  /*0470*/  FFMA R16, R16, R15, R9 ;  /* 0x0000000f10107223 */ /* 0x004fc80000000009 */
[----:B------:R-:W-:Y:S01]  /*0480*/  FFMA R24, R11, R24, R16 ;  /* 0x000000180b187223 */ /* 0x000fe20000000010 */
[----:B------:R-:W-:Y:S06]  /*0490*/  @P1 BRA `(.L_x_2) ;  /* 0xfffffffc005c1947 */ /* 0x000fec000383ffff */
.L_x_1:
[----:B------:R-:W-:Y:S05]  /*04a0*/  @!P0 BRA `(.L_x_0) ;  /* 0x0000000000fc8947 */ /* 0x000fea0003800000 */
[----:B------:R-:W-:Y:S02]  /*04b0*/  ISETP.GE.U32.AND P1, PT, R27, 0x4, PT ;  /* 0x000000041b00780c */ /* 0x000fe40003f26070 */
[----:B------:R-:W-:-:S04]  /*04c0*/  LOP3.LUT R16, R2, 0x3, RZ, 0xc0, !PT ;  /* 0x0000000302107812 */ /* 0x000fc800078ec0ff */
[----:B------:R-:W-:-:S07]  /*04d0*/  ISETP.NE.AND P0, PT, R16, RZ, PT ;  /* 0x000000ff1000720c */ /* 0x000fce0003f05270 */
[----:B------:R-:W-:Y:S06]  /*04e0*/  @!P1 BRA `(.L_x_3) ;  /* 0x00000000006c9947 */ /* 0x000fec0003800000 */
[----:B------:R-:W0:Y:S01]  /*04f0*/  LDC.64 R6, c[0x0][0x388] ;  /* 0x0000e200ff067b82 */ /* 0x000e220000000a00 */
[----:B------:R-:W1:Y:S01]  /*0500*/  LDCU.64 UR6, c[0x0][0x380] ;  /* 0x00007000ff0677ac */ /* 0x000e620008000a00 */
[----:B------:R-:W-:Y:S01]  /*0510*/  IMAD R9, R21, R3, R0 ;  /* 0x0000000315097224 */ /* 0x000fe200078e0200 */
[CC--:B------:R-:W-:Y:S02]  /*0520*/  IADD3 R5, PT, PT, R20.reuse, R21.reuse, RZ ;  /* 0x0000001514057210 */ /* 0x0c0fe40007ffe0ff */
[----:B------:R-:W-:-:S03]  /*0530*/  IADD3 R10, P1, PT, R20, R21, RZ ;  /* 0x00000015140a7210 */ /* 0x000fc60007f3e0ff */
[----:B------:R-:W2:Y:S01]  /*0540*/  LDC.64 R14, c[0x0][0x380] ;  /* 0x0000e000ff0e7b82 */ /* 0x000ea20000000a00 */
[----:B0-----:R-:W-:-:S04]  /*0550*/  IMAD.WIDE R6, R9, 0x4, R6 ;  /* 0x0000000409067825 */ /* 0x001fc800078e0206 */
[----:B------:R-:W-:Y:S02]  /*0560*/  IMAD.WIDE R8, R3, 0x4, R6 ;  /* 0x0000000403087825 */ /* 0x000fe400078e0206 */
[----:B------:R-:W3:Y:S02]  /*0570*/  LDG.E R6, desc[UR4][R6.64] ;  /* 0x0000000406067981 */ /* 0x000ee4000c1e1900 */
[----:B--2---:R-:W-:Y:S01]  /*0580*/  IMAD.WIDE.U32 R14, R5, 0x4, R14 ;  /* 0x00000004050e7825 */ /* 0x004fe200078e000e */
[----:B------:R-:W-:Y:S02]  /*0590*/  IADD3.X R5, PT, PT, RZ, RZ, RZ, P1, !PT ;  /* 0x000000ffff057210 */ /* 0x000fe40000ffe4ff */
[----:B-1----:R-:W-:-:S03]  /*05a0*/  LEA R4, P1, R10, UR6, 0x2 ;  /* 0x000000060a047c11 */ /* 0x002fc6000f8210ff */
[----:B------:R-:W3:Y:S01]  /*05b0*/  LDG.E R15, desc[UR4][R14.64] ;  /* 0x000000040e0f7981 */ /* 0x000ee2000c1e1900 */
[----:B------:R-:W-:Y:S01]  /*05c0*/  LEA.HI.X R5, R10, UR7, R5, 0x2, P1 ;  /* 0x000000070a057c11 */ /* 0x000fe200088f1405 */
[C---:B------:R-:W-:Y:S02]  /*05d0*/  IMAD.WIDE R10, R3.reuse, 0x4, R8 ;  /* 0x00000004030a7825 */ /* 0x040fe400078e0208 */
[----:B------:R-:W2:Y:S04]  /*05e0*/  LDG.E R8, desc[UR4][R8.64] ;  /* 0x0000000408087981 */ /* 0x000ea8000c1e1900 */
[----:B------:R-:W2:Y:S01]  /*05f0*/  LDG.E R17, desc[UR4][R4.64+0x4] ;  /* 0x0000040404117981 */ /* 0x000ea2000c1e1900 */
[----:B------:R-:W-:-:S03]  /*0600*/  IMAD.WIDE R12, R3, 0x4, R10 ;  /* 0x00000004030c7825 */ /* 0x000fc600078e020a */
[----:B------:R-:W4:Y:S04]  /*0610*/  LDG.E R22, desc[UR4][R10.64] ;  /* 0x000000040a167981 */ /* 0x000f28000c1e1900 */
[----:B------:R-:W4:Y:S04]  /*0620*/  LDG.E R18, desc[UR4][R4.64+0x8] ;  /* 0x0000080404127981 */ /* 0x000f28000c1e1900 */
[----:B------:R-:W5:Y:S04]  /*0630*/  LDG.E R26, desc[UR4][R4.64+0xc] ;  /* 0x00000c04041a7981 */ /* 0x000f68000c1e1900 */
[----:B------:R-:W5:Y:S01]  /*0640*/  LDG.E R12, desc[UR4][R12.64] ;  /* 0x000000040c0c7981 */ /* 0x000f62000c1e1900 */
[----:B------:R-:W-:Y:S01]  /*0650*/  IADD3 R21, PT, PT, R21, 0x4, RZ ;  /* 0x0000000415157810 */ /* 0x000fe20007ffe0ff */
[----:B---3--:R-:W-:-:S04]  /*0660*/  FFMA R24, R15, R6, R24 ;  /* 0x000000060f187223 */ /* 0x008fc80000000018 */
[----:B--2---:R-:W-:-:S04]  /*0670*/  FFMA R17, R17, R8, R24 ;  /* 0x0000000811117223 */ /* 0x004fc80000000018 */
[----:B----4-:R-:W-:-:S04]  /*0680*/  FFMA R17, R18, R22, R17 ;  /* 0x0000001612117223 */ /* 0x010fc80000000011 */
[----:B-----5:R-:W-:-:S07]  /*0690*/  FFMA R24, R26, R12, R17 ;  /* 0x0000000c1a187223 */ /* 0x020fce0000000011 */
.L_x_3:
[----:B------:R-:W-:Y:S05]  /*06a0*/  @!P0 BRA `(.L_x_0) ;  /* 0x00000000007c8947 */ /* 0x000fea0003800000 */
[----:B------:R-:W-:Y:S01]  /*06b0*/  ISETP.NE.AND P1, PT, R16, 0x1, PT ;  /* 0x000000011000780c */ /* 0x000fe20003f25270 */
[----:B------:R-:W0:Y:S01]  /*06c0*/  LDC.64 R12, c[0x0][0x380] ;  /* 0x0000e000ff0c7b82 */ /* 0x000e220000000a00 */
[----:B------:R-:W-:-:S04]  /*06d0*/  LOP3.LUT R2, R2, 0x1, RZ, 0xc0, !PT ;  /* 0x0000000102027812 */ /* 0x000fc800078ec0ff */
[----:B------:R-:W-:-:S03]  /*06e0*/  ISETP.NE.U32.AND P0, PT, R2, 0x1, PT ;  /* 0x000000010200780c */ /* 0x000fc60003f05070 */
[----:B------:R-:W1:Y:S04]  /*06f0*/  LDC.64 R10, c[0x0][0x388] ;  /* 0x0000e200ff0a7b82 */ /* 0x000e680000000a00 */
[CC--:B------:R-:W-:Y:S02]  /*0700*/  @P1 IADD3 R15, PT, PT, R20.reuse, R21.reuse, RZ ;  /* 0x00000015140f1210 */ /* 0x0c0fe40007ffe0ff */
[----:B------:R-:W-:Y:S02]  /*0710*/  @P1 IADD3 R2, P2, PT, R20, R21, RZ ;  /* 0x0000001514021210 */ /* 0x000fe40007f5e0ff */
[----:B------:R-:W2:Y:S02]  /*0720*/  @P1 LDC.64 R4, c[0x0][0x380] ;  /* 0x0000e000ff041b82 */ /* 0x000ea40000000a00 */
[----:B------:R-:W-:-:S06]  /*0730*/  @P1 IADD3.X R14, PT, PT, RZ, RZ, RZ, P2, !PT ;  /* 0x000000ffff0e1210 */ /* 0x000fcc00017fe4ff */
[----:B------:R-:W3:Y:S01]  /*0740*/  LDC.64 R6, c[0x0][0x380] ;  /* 0x0000e000ff067b82 */ /* 0x000ee20000000a00 */
[----:B0-----:R-:W-:-:S04]  /*0750*/  @P1 IMAD.WIDE.U32 R12, R15, 0x4, R12 ;  /* 0x000000040f0c1825 */ /* 0x001fc800078e000c */
[C---:B------:R-:W-:Y:S01]  /*0760*/  @P1 IMAD R15, R21.reuse, R3, R0 ;  /* 0x00000003150f1224 */ /* 0x040fe200078e0200 */
[----:B------:R-:W-:Y:S01]  /*0770*/  @P1 IADD3 R21, PT, PT, R21, 0x2, RZ ;  /* 0x0000000215151810 */ /* 0x000fe20007ffe0ff */
[----:B------:R-:W4:Y:S01]  /*0780*/  @P1 LDG.E R13, desc[UR4][R12.64] ;  /* 0x000000040c0d1981 */ /* 0x000f22000c1e1900 */
[----:B------:R-:W0:Y:S01]  /*0790*/  LDC.64 R8, c[0x0][0x388] ;  /* 0x0000e200ff087b82 */ /* 0x000e220000000a00 */
[----:B-1----:R-:W-:Y:S01]  /*07a0*/  @P1 IMAD.WIDE R10, R15, 0x4, R10 ;  /* 0x000000040f0a1825 */ /* 0x002fe200078e020a */
[----:B------:R-:W-:Y:S02]  /*07b0*/  @!P0 IADD3 R17, PT, PT, R20, R21, RZ ;  /* 0x0000001514118210 */ /* 0x000fe40007ffe0ff */
[----:B--2---:R-:W-:Y:S01]  /*07c0*/  @P1 LEA R4, P2, R2, R4, 0x2 ;  /* 0x0000000402041211 */ /* 0x004fe200078410ff */
[----:B------:R-:W-:-:S03]  /*07d0*/  @!P0 IMAD R21, R21, R3, R0 ;  /* 0x0000000315158224 */ /* 0x000fc600078e0200 */
[----:B------:R-:W-:Y:S01]  /*07e0*/  @P1 LEA.HI.X R5, R2, R5, R14, 0x2, P2 ;  /* 0x0000000502051211 */ /* 0x000fe200010f140e */
[----:B------:R-:W-:Y:S01]  /*07f0*/  @P1 IMAD.WIDE R14, R3, 0x4, R10 ;  /* 0x00000004030e1825 */ /* 0x000fe200078e020a */
[----:B------:R-:W4:Y:S03]  /*0800*/  @P1 LDG.E R2, desc[UR4][R10.64] ;  /* 0x000000040a021981 */ /* 0x000f26000c1e1900 */
[----:B---3--:R-:W-:Y:S01]  /*0810*/  @!P0 IMAD.WIDE.U32 R6, R17, 0x4, R6 ;  /* 0x0000000411068825 */ /* 0x008fe200078e0006 */
[----:B------:R-:W2:Y:S04]  /*0820*/  @P1 LDG.E R5, desc[UR4][R4.64+0x4] ;  /* 0x0000040404051981 */ /* 0x000ea8000c1e1900 */
[----:B------:R-:W2:Y:S01]  /*0830*/  @P1 LDG.E R14, desc[UR4][R14.64] ;  /* 0x000000040e0e1981 */ /* 0x000ea2000c1e1900 */
[----:B0-----:R-:W-:-:S03]  /*0840*/  @!P0 IMAD.WIDE R8, R21, 0x4, R8 ;  /* 0x0000000415088825 */ /* 0x001fc600078e0208 */
[----:B------:R-:W3:Y:S04]  /*0850*/  @!P0 LDG.E R7, desc[UR4][R6.64] ;  /* 0x0000000406078981 */ /* 0x000ee8000c1e1900 */
[----:B------:R-:W3:Y:S01]  /*0860*/  @!P0 LDG.E R8, desc[UR4][R8.64] ;  /* 0x0000000408088981 */ /* 0x000ee2000c1e1900 */
[----:B----4-:R-:W-:-:S04]  /*0870*/  @P1 FFMA R2, R13, R2, R24 ;  /* 0x000000020d021223 */ /* 0x010fc80000000018 */
[----:B--2---:R-:W-:-:S04]  /*0880*/  @P1 FFMA R24, R5, R14, R2 ;  /* 0x0000000e05181223 */ /* 0x004fc80000000002 */
[----:B---3--:R-:W-:-:S07]  /*0890*/  @!P0 FFMA R24, R7, R8, R24 ;  /* 0x0000000807188223 */ /* 0x008fce0000000018 */
.L_x_0:
[----:B------:R-:W0:Y:S01]  /*08a0*/  LDC.64 R4, c[0x0][0x390] ;  /* 0x0000e400ff047b82 */ /* 0x000e220000000a00 */
[----:B------:R-:W-:-:S04]  /*08b0*/  IMAD R3, R19, R3, R0 ;  /* 0x0000000313037224 */ /* 0x000fc800078e0200 */
[----:B0-----:R-:W-:-:S05]  /*08c0*/  IMAD.WIDE R2, R3, 0x4, R4 ;  /* 0x0000000403027825 */ /* 0x001fca00078e0204 */
[----:B------:R-:W-:Y:S01]  /*08d0*/  STG.E desc[UR4][R2.64], R24 ;  /* 0x0000001802007986 */ /* 0x000fe2000c101904 */
[----:B------:R-:W-:Y:S05]  /*08e0*/  EXIT ;  /* 0x000000000000794d */ /* 0x000fea0003800000 */
.L_x_4:
[----:B------:R-:W-:-:S00]  /*08f0*/  BRA `(.L_x_4) ;  /* 0xfffffffc00fc7947 */ /* 0x000fc0000383ffff */
[----:B------:R-:W-:-:S00]  /*0900*/  NOP ;  /* 0x0000000000007918 */ /* 0x000fc00000000000 */
[----:B------:R-:W-:-:S00]  /*0910*/  NOP ;  /* 0x0000000000007918 */ /* 0x000fc00000000000 */
[----:B------:R-:W-:-:S00]  /*0920*/  NOP ;  /* 0x0000000000007918 */ /* 0x000fc00000000000 */
[----:B------:R-:W-:-:S00]  /*0930*/  NOP ;  /* 0x0000000000007918 */ /* 0x000fc00000000000 */
[----:B------:R-:W-:-:S00]  /*0940*/  NOP ;  /* 0x0000000000007918 */ /* 0x000fc00000000000 */
[----:B------:R-:W-:-:S00]  /*0950*/  NOP ;  /* 0x0000000000007918 */ /* 0x000fc00000000000 */
[----:B------:R-:W-:-:S00]  /*0960*/  NOP ;  /* 0x0000000000007918 */ /* 0x000fc00000000000 */
[----:B------:R-:W-:-:S00]  /*0970*/  NOP ;  /* 0x0000000000007918 */ /* 0x000fc00000000000 */
.L_x_5:


//--------------------- .nv.shared.reserved.0     --------------------------
	.section	.nv.shared.reserved.0,"aw",@nobits
	.weak		__nv_reservedSMEM_offset_0_alias
	.size		__nv_reservedSMEM_offset_0_alias, 0, 64
	.other		__nv_reservedSMEM_offset_0_alias,@"STO_CUDA_RESERVED_SHARED STV_DEFAULT"
__nv_reservedSMEM_offset_0_alias:
	.zero		0
	.zero		64


//--------------------- .nv.constant0._Z18matrix_mult_kernelPfS_S_iii --------------------------
	.section	.nv.constant0._Z18matrix_mult_kernelPfS_S_iii,"a",@progbits
	.sectionflags	@""
	.align	4
.nv.constant0._Z18matrix_mult_kernelPfS_S_iii:
	.zero		932


//--------------------- SYMBOLS --------------------------

	.type		.nv.reservedSmem.offset0,@object
	.size		.nv.reservedSmem.offset0,0x4
